	.headerflags	@"EF_CUDA_TEXMODE_UNIFIED EF_CUDA_64BIT_ADDRESS EF_CUDA_ACCELERATORS EF_CUDA_SM90 EF_CUDA_VIRTUAL_SM(EF_CUDA_SM90)"
	.elftype	@"ET_EXEC"


//--------------------- .nv.info                  --------------------------
	.section	.nv.info,"",@"SHT_CUDA_INFO"
	.align	4


	//----- nvinfo : EIATTR_REGCOUNT
	.align		4
        /*0000*/ 	.byte	0x04, 0x2f
        /*0002*/ 	.short	(.L_2 - .L_1)
	.align		4
.L_1:
        /*0004*/ 	.word	index@(triton_poi_fused_native_layer_norm_19)
        /*0008*/ 	.word	0x0000000e


	//----- nvinfo : EIATTR_MIN_STACK_SIZE
	.align		4
.L_2:
        /*000c*/ 	.byte	0x04, 0x12
        /*000e*/ 	.short	(.L_4 - .L_3)
	.align		4
.L_3:
        /*0010*/ 	.word	index@(triton_poi_fused_native_layer_norm_19)
        /*0014*/ 	.word	0x00000000


	//----- nvinfo : EIATTR_FRAME_SIZE
	.align		4
.L_4:
        /*0018*/ 	.byte	0x04, 0x11
        /*001a*/ 	.short	(.L_6 - .L_5)
	.align		4
.L_5:
        /*001c*/ 	.word	index@(triton_poi_fused_native_layer_norm_19)
        /*0020*/ 	.word	0x00000000


	//----- nvinfo : EIATTR_MIN_STACK_SIZE
	.align		4
.L_6:
        /*0024*/ 	.byte	0x04, 0x12
        /*0026*/ 	.short	(.L_8 - .L_7)
	.align		4
.L_7:
        /*0028*/ 	.word	index@(triton_poi_fused_native_layer_norm_19)
        /*002c*/ 	.word	0x00000000
.L_8:


//--------------------- .nv.info.triton_poi_fused_native_layer_norm_19 --------------------------
	.section	.nv.info.triton_poi_fused_native_layer_norm_19,"",@"SHT_CUDA_INFO"
	.sectionflags	@""
	.align	4


	//----- nvinfo : EIATTR_CUDA_API_VERSION
	.align		4
        /*0000*/ 	.byte	0x04, 0x37
        /*0002*/ 	.short	(.L_10 - .L_9)
.L_9:
        /*0004*/ 	.word	0x0000007c


	//----- nvinfo : EIATTR_KPARAM_INFO
	.align		4
.L_10:
        /*0008*/ 	.byte	0x04, 0x17
        /*000a*/ 	.short	(.L_12 - .L_11)
.L_11:
        /*000c*/ 	.word	0x00000000
        /*0010*/ 	.short	0x0003
        /*0012*/ 	.short	0x0018
        /*0014*/ 	.byte	0x00, 0xf0, 0x11, 0x00


	//----- nvinfo : EIATTR_KPARAM_INFO
	.align		4
.L_12:
        /*0018*/ 	.byte	0x04, 0x17
        /*001a*/ 	.short	(.L_14 - .L_13)
.L_13:
        /*001c*/ 	.word	0x00000000
        /*0020*/ 	.short	0x0002
        /*0022*/ 	.short	0x0010
        /*0024*/ 	.byte	0x00, 0xf4, 0x21, 0x00


	//----- nvinfo : EIATTR_KPARAM_INFO
	.align		4
.L_14:
        /*0028*/ 	.byte	0x04, 0x17
        /*002a*/ 	.short	(.L_16 - .L_15)
.L_15:
        /*002c*/ 	.word	0x00000000
        /*0030*/ 	.short	0x0001
        /*0032*/ 	.short	0x0008
        /*0034*/ 	.byte	0x00, 0xf4, 0x21, 0x00


	//----- nvinfo : EIATTR_KPARAM_INFO
	.align		4
.L_16:
        /*0038*/ 	.byte	0x04, 0x17
        /*003a*/ 	.short	(.L_18 - .L_17)
.L_17:
        /*003c*/ 	.word	0x00000000
        /*0040*/ 	.short	0x0000
        /*0042*/ 	.short	0x0000
        /*0044*/ 	.byte	0x00, 0xf4, 0x21, 0x00


	//----- nvinfo : EIATTR_SPARSE_MMA_MASK
	.align		4
.L_18:
        /*0048*/ 	.byte	0x03, 0x50
        /*004a*/ 	.short	0x0000


	//----- nvinfo : EIATTR_MAXREG_COUNT
	.align		4
        /*004c*/ 	.byte	0x03, 0x1b
        /*004e*/ 	.short	0x00ff


	//----- nvinfo : EIATTR_EXIT_INSTR_OFFSETS
	.align		4
        /*0050*/ 	.byte	0x04, 0x1c
        /*0052*/ 	.short	(.L_20 - .L_19)


	//   ....[0]....
.L_19:
        /*0054*/ 	.word	0x00000230


	//   ....[1]....
        /*0058*/ 	.word	0x00000270


	//----- nvinfo : EIATTR_REQNTID
	.align		4
.L_20:
        /*005c*/ 	.byte	0x04, 0x10
        /*005e*/ 	.short	(.L_22 - .L_21)
.L_21:
        /*0060*/ 	.word	0x00000080
        /*0064*/ 	.word	0x00000001
        /*0068*/ 	.word	0x00000001


	//----- nvinfo : EIATTR_CBANK_PARAM_SIZE
	.align		4
.L_22:
        /*006c*/ 	.byte	0x03, 0x19
        /*006e*/ 	.short	0x001c


	//----- nvinfo : EIATTR_PARAM_CBANK
	.align		4
        /*0070*/ 	.byte	0x04, 0x0a
        /*0072*/ 	.short	(.L_24 - .L_23)
	.align		4
.L_23:
        /*0074*/ 	.word	index@(.nv.constant0.triton_poi_fused_native_layer_norm_19)
        /*0078*/ 	.short	0x0210
        /*007a*/ 	.short	0x001c


	//----- nvinfo : EIATTR_SW_WAR
	.align		4
.L_24:
        /*007c*/ 	.byte	0x04, 0x36
        /*007e*/ 	.short	(.L_26 - .L_25)
.L_25:
        /*0080*/ 	.word	0x00000008
.L_26:


//--------------------- .nv.callgraph             --------------------------
	.section	.nv.callgraph,"",@"SHT_CUDA_CALLGRAPH"
	.align	4
	.sectionentsize	8
	.align		4
        /*0000*/ 	.word	0x00000000
	.align		4
        /*0004*/ 	.word	0xffffffff
	.align		4
        /*0008*/ 	.word	0x00000000
	.align		4
        /*000c*/ 	.word	0xfffffffe
	.align		4
        /*0010*/ 	.word	0x00000000
	.align		4
        /*0014*/ 	.word	0xfffffffd
	.align		4
        /*0018*/ 	.word	0x00000000
	.align		4
        /*001c*/ 	.word	0xfffffffc


//--------------------- .nv.constant4             --------------------------
	.section	.nv.constant4,"a",@progbits
	.align	8
	.align		8
.nv.constant4:
        /*0000*/ 	.dword	_$_str


//--------------------- .text.triton_poi_fused_native_layer_norm_19 --------------------------
	.section	.text.triton_poi_fused_native_layer_norm_19,"ax",@progbits
	.align	128
        .global         triton_poi_fused_native_layer_norm_19
        .type           triton_poi_fused_native_layer_norm_19,@function
        .size           triton_poi_fused_native_layer_norm_19,(.L_x_1 - triton_poi_fused_native_layer_norm_19)
        .other          triton_poi_fused_native_layer_norm_19,@"STO_CUDA_ENTRY STV_DEFAULT"
triton_poi_fused_native_layer_norm_19:
.text.triton_poi_fused_native_layer_norm_19:
[----:B------:R-:W0:Y:S02]  /*0000*/  LDC R1, c[0x0][0x28] ;  /* 0x00000a00ff017b82 */ /* 0x000e240000000800 */
[----:B------:R-:W1:Y:S01]  /*0010*/  S2R R5, SR_TID.X ;  /* 0x0000000000057919 */ /* 0x000e620000002100 */
[----:B------:R-:W2:Y:S01]  /*0020*/  LDC.64 R6, c[0x0][0x210] ;  /* 0x00008400ff067b82 */ /* 0x000ea20000000a00 */
[----:B------:R-:W-:Y:S01]  /*0030*/  CS2R R8, SRZ ;  /* 0x0000000000087805 */ /* 0x000fe2000001ff00 */
[----:B------:R-:W-:Y:S01]  /*0040*/  ULDC.64 UR4, c[0x0][0x208] ;  /* 0x0000820000047ab9 */ /* 0x000fe20000000a00 */
[----:B------:R-:W3:Y:S01]  /*0050*/  S2R R0, SR_CTAID.X ;  /* 0x0000000000007919 */ /* 0x000ee20000002500 */
[----:B------:R-:W-:Y:S02]  /*0060*/  MOV R4, RZ ;  /* 0x000000ff00047202 */ /* 0x000fe40000000f00 */
[----:B-1----:R-:W-:-:S04]  /*0070*/  LOP3.LUT R5, R5, 0x7f, RZ, 0xc0, !PT ;  /* 0x0000007f05057812 */ /* 0x002fc800078ec0ff */
[----:B---3--:R-:W-:Y:S01]  /*0080*/  LEA R5, R0, R5, 0x7 ;  /* 0x0000000500057211 */ /* 0x008fe200078e38ff */
[----:B------:R-:W-:-:S03]  /*0090*/  HFMA2.MMA R0, -RZ, RZ, 0, 0 ;  /* 0x00000000ff007435 */ /* 0x000fc600000001ff */
[C---:B------:R-:W-:Y:S02]  /*00a0*/  ISETP.GE.AND P0, PT, R5.reuse, 0x404, PT ;  /* 0x000004040500780c */ /* 0x040fe40003f06270 */
[----:B------:R-:W-:-:S05]  /*00b0*/  SHF.L.U32 R3, R5, 0x2, RZ ;  /* 0x0000000205037819 */ /* 0x000fca00000006ff */
[----:B--2---:R-:W-:-:S06]  /*00c0*/  IMAD.WIDE R6, R3, 0x4, R6 ;  /* 0x0000000403067825 */ /* 0x004fcc00078e0206 */
[----:B------:R-:W2:Y:S04]  /*00d0*/  @!P0 LDG.E.EL R0, desc[UR4][R6.64] ;  /* 0x0000000406008981 */ /* 0x000ea8000c2e1900 */
[----:B------:R-:W2:Y:S04]  /*00e0*/  @!P0 LDG.E.EL R9, desc[UR4][R6.64+0x4] ;  /* 0x0000040406098981 */ /* 0x000ea8000c2e1900 */
[----:B------:R-:W3:Y:S04]  /*00f0*/  @!P0 LDG.E.EL R4, desc[UR4][R6.64+0x8] ;  /* 0x0000080406048981 */ /* 0x000ee8000c2e1900 */
[----:B------:R1:W4:Y:S02]  /*0100*/  @!P0 LDG.E.EL R8, desc[UR4][R6.64+0xc] ;  /* 0x00000c0406088981 */ /* 0x000324000c2e1900 */
[----:B-1----:R-:W1:Y:S01]  /*0110*/  LDC.64 R6, c[0x0][0x220] ;  /* 0x00008800ff067b82 */ /* 0x002e620000000a00 */
[----:B--2---:R-:W-:-:S04]  /*0120*/  FADD R3, R9, R0 ;  /* 0x0000000009037221 */ /* 0x004fc80000000000 */
[----:B---3--:R-:W-:-:S03]  /*0130*/  FADD R11, R3, R4 ;  /* 0x00000004030b7221 */ /* 0x008fc60000000000 */
[----:B------:R-:W2:Y:S01]  /*0140*/  LDC.64 R2, c[0x0][0x218] ;  /* 0x00008600ff027b82 */ /* 0x000ea20000000a00 */
[----:B----4-:R-:W-:-:S04]  /*0150*/  FADD R11, R11, R8 ;  /* 0x000000080b0b7221 */ /* 0x010fc80000000000 */
[----:B------:R-:W-:-:S04]  /*0160*/  FMUL R11, R11, 0.25 ;  /* 0x3e8000000b0b7820 */ /* 0x000fc80000400000 */
[C---:B------:R-:W-:Y:S01]  /*0170*/  FADD R9, -R11.reuse, R9 ;  /* 0x000000090b097221 */ /* 0x040fe20000000100 */
[C---:B------:R-:W-:Y:S01]  /*0180*/  FADD R0, -R11.reuse, R0 ;  /* 0x000000000b007221 */ /* 0x040fe20000000100 */
[C---:B------:R-:W-:Y:S01]  /*0190*/  FADD R4, -R11.reuse, R4 ;  /* 0x000000040b047221 */ /* 0x040fe20000000100 */
[----:B------:R-:W-:Y:S01]  /*01a0*/  FADD R8, -R11, R8 ;  /* 0x000000080b087221 */ /* 0x000fe20000000100 */
[----:B------:R-:W-:-:S04]  /*01b0*/  FMUL R9, R9, R9 ;  /* 0x0000000909097220 */ /* 0x000fc80000400000 */
[----:B------:R-:W-:Y:S01]  /*01c0*/  FFMA R9, R0, R0, R9 ;  /* 0x0000000000097223 */ /* 0x000fe20000000009 */
[----:B------:R-:W-:-:S03]  /*01d0*/  HFMA2.MMA R0, -RZ, RZ, 1.625, 0 ;  /* 0x3e800000ff007435 */ /* 0x000fc600000001ff */
[----:B------:R-:W-:Y:S01]  /*01e0*/  FFMA R9, R4, R4, R9 ;  /* 0x0000000404097223 */ /* 0x000fe20000000009 */
[----:B--2---:R-:W-:-:S04]  /*01f0*/  IMAD.WIDE R2, R5, 0x4, R2 ;  /* 0x0000000405027825 */ /* 0x004fc800078e0202 */
[----:B------:R-:W-:Y:S01]  /*0200*/  FFMA R9, R8, R8, R9 ;  /* 0x0000000808097223 */ /* 0x000fe20000000009 */
[----:B------:R2:W-:Y:S03]  /*0210*/  @!P0 STG.E desc[UR4][R2.64], R11 ;  /* 0x0000000b02008986 */ /* 0x0005e6000c101904 */
[----:B------:R-:W-:Y:S01]  /*0220*/  FFMA R9, R9, R0, 9.9999997473787516356e-06 ;  /* 0x3727c5ac09097423 */ /* 0x000fe20000000000 */
[----:B-1----:R-:W-:Y:S06]  /*0230*/  @P0 EXIT ;  /* 0x000000000000094d */ /* 0x002fec0003800000 */
[----:B------:R-:W0:Y:S01]  /*0240*/  MUFU.RSQ R9, R9 ;  /* 0x0000000900097308 */ /* 0x000e220000001400 */
[----:B--2---:R-:W-:-:S05]  /*0250*/  IMAD.WIDE R2, R5, 0x4, R6 ;  /* 0x0000000405027825 */ /* 0x004fca00078e0206 */
[----:B0-----:R-:W-:Y:S01]  /*0260*/  STG.E desc[UR4][R2.64], R9 ;  /* 0x0000000902007986 */ /* 0x001fe2000c101904 */
[----:B------:R-:W-:Y:S05]  /*0270*/  EXIT ;  /* 0x000000000000794d */ /* 0x000fea0003800000 */
.L_x_0:
[----:B------:R-:W-:-:S00]  /*0280*/  BRA `(.L_x_0) ;  /* 0xfffffffc00fc7947 */ /* 0x000fc0000383ffff */
[----:B------:R-:W-:-:S00]  /*0290*/  NOP ;  /* 0x0000000000007918 */ /* 0x000fc00000000000 */
        /* <DEDUP_REMOVED lines=14> */
.L_x_1:


//--------------------- .nv.global.init           --------------------------
	.section	.nv.global.init,"aw",@progbits
.nv.global.init:
	.type		_$_str,@object
	.size		_$_str,(.L_0 - _$_str)
_$_str:
        /*0000*/ 	.byte	0x5f, 0x5f, 0x43, 0x55, 0x44, 0x41, 0x5f, 0x46, 0x54, 0x5a, 0x00
.L_0:


//--------------------- .nv.constant0.triton_poi_fused_native_layer_norm_19 --------------------------
	.section	.nv.constant0.triton_poi_fused_native_layer_norm_19,"a",@progbits
	.sectionflags	@""
	.align	4
.nv.constant0.triton_poi_fused_native_layer_norm_19:
	.zero		556
